//
// Generated by NVIDIA NVVM Compiler
//
// Compiler Build ID: CL-36424714
// Cuda compilation tools, release 13.0, V13.0.88
// Based on NVVM 20.0.0
//

.version 9.0
.target sm_100
.address_size 64

	// .globl	_Z4sortPiS_i

.visible .entry _Z4sortPiS_i(
	.param .u64 .ptr .align 1 _Z4sortPiS_i_param_0,
	.param .u64 .ptr .align 1 _Z4sortPiS_i_param_1,
	.param .u32 _Z4sortPiS_i_param_2
)
{
	.reg .pred 	%p<86>;
	.reg .b32 	%r<103>;
	.reg .b64 	%rd<25>;

	ld.param.u64 	%rd8, [_Z4sortPiS_i_param_0];
	ld.param.u64 	%rd7, [_Z4sortPiS_i_param_1];
	ld.param.u32 	%r27, [_Z4sortPiS_i_param_2];
	cvta.to.global.u64 	%rd1, %rd8;
	mov.u32 	%r28, %ctaid.x;
	mov.u32 	%r29, %ntid.x;
	mov.u32 	%r30, %tid.x;
	mad.lo.s32 	%r1, %r28, %r29, %r30;
	setp.ge.s32 	%p1, %r1, %r27;
	@%p1 bra 	$L__BB0_16;
	setp.gt.s32 	%p2, %r27, 0;
	@%p2 bra 	$L__BB0_3;
	mul.wide.s32 	%rd10, %r1, 4;
	add.s64 	%rd11, %rd1, %rd10;
	ld.global.u32 	%r102, [%rd11];
	mov.b64 	%rd24, 0;
	bra.uni 	$L__BB0_15;
$L__BB0_3:
	mul.wide.s32 	%rd12, %r1, 4;
	add.s64 	%rd13, %rd1, %rd12;
	ld.global.u32 	%r102, [%rd13];
	and.b32  	%r4, %r27, 7;
	setp.lt.u32 	%p3, %r27, 8;
	mov.b32 	%r96, 0;
	mov.u32 	%r101, %r96;
	@%p3 bra 	$L__BB0_6;
	and.b32  	%r96, %r27, 2147483640;
	add.s64 	%rd23, %rd1, 16;
	mov.b32 	%r90, 0;
	mov.u32 	%r101, %r90;
$L__BB0_5:
	.pragma "nounroll";
	ld.global.u32 	%r34, [%rd23+-16];
	setp.lt.s32 	%p4, %r34, %r102;
	setp.eq.s32 	%p5, %r34, %r102;
	setp.lt.s32 	%p6, %r90, %r1;
	and.pred  	%p7, %p6, %p5;
	or.pred  	%p8, %p4, %p7;
	selp.u32 	%r35, 1, 0, %p8;
	add.s32 	%r36, %r101, %r35;
	ld.global.u32 	%r37, [%rd23+-12];
	setp.lt.s32 	%p9, %r37, %r102;
	setp.eq.s32 	%p10, %r37, %r102;
	add.s32 	%r38, %r90, 1;
	setp.lt.s32 	%p11, %r38, %r1;
	and.pred  	%p12, %p11, %p10;
	or.pred  	%p13, %p9, %p12;
	selp.u32 	%r39, 1, 0, %p13;
	add.s32 	%r40, %r36, %r39;
	ld.global.u32 	%r41, [%rd23+-8];
	setp.lt.s32 	%p14, %r41, %r102;
	setp.eq.s32 	%p15, %r41, %r102;
	add.s32 	%r42, %r90, 2;
	setp.lt.s32 	%p16, %r42, %r1;
	and.pred  	%p17, %p16, %p15;
	or.pred  	%p18, %p14, %p17;
	selp.u32 	%r43, 1, 0, %p18;
	add.s32 	%r44, %r40, %r43;
	ld.global.u32 	%r45, [%rd23+-4];
	setp.lt.s32 	%p19, %r45, %r102;
	setp.eq.s32 	%p20, %r45, %r102;
	add.s32 	%r46, %r90, 3;
	setp.lt.s32 	%p21, %r46, %r1;
	and.pred  	%p22, %p21, %p20;
	or.pred  	%p23, %p19, %p22;
	selp.u32 	%r47, 1, 0, %p23;
	add.s32 	%r48, %r44, %r47;
	ld.global.u32 	%r49, [%rd23];
	setp.lt.s32 	%p24, %r49, %r102;
	setp.eq.s32 	%p25, %r49, %r102;
	add.s32 	%r50, %r90, 4;
	setp.lt.s32 	%p26, %r50, %r1;
	and.pred  	%p27, %p26, %p25;
	or.pred  	%p28, %p24, %p27;
	selp.u32 	%r51, 1, 0, %p28;
	add.s32 	%r52, %r48, %r51;
	ld.global.u32 	%r53, [%rd23+4];
	setp.lt.s32 	%p29, %r53, %r102;
	setp.eq.s32 	%p30, %r53, %r102;
	add.s32 	%r54, %r90, 5;
	setp.lt.s32 	%p31, %r54, %r1;
	and.pred  	%p32, %p31, %p30;
	or.pred  	%p33, %p29, %p32;
	selp.u32 	%r55, 1, 0, %p33;
	add.s32 	%r56, %r52, %r55;
	ld.global.u32 	%r57, [%rd23+8];
	setp.lt.s32 	%p34, %r57, %r102;
	setp.eq.s32 	%p35, %r57, %r102;
	add.s32 	%r58, %r90, 6;
	setp.lt.s32 	%p36, %r58, %r1;
	and.pred  	%p37, %p36, %p35;
	or.pred  	%p38, %p34, %p37;
	selp.u32 	%r59, 1, 0, %p38;
	add.s32 	%r60, %r56, %r59;
	ld.global.u32 	%r61, [%rd23+12];
	setp.lt.s32 	%p39, %r61, %r102;
	setp.eq.s32 	%p40, %r61, %r102;
	add.s32 	%r62, %r90, 7;
	setp.lt.s32 	%p41, %r62, %r1;
	and.pred  	%p42, %p41, %p40;
	or.pred  	%p43, %p39, %p42;
	selp.u32 	%r63, 1, 0, %p43;
	add.s32 	%r101, %r60, %r63;
	add.s64 	%rd23, %rd23, 32;
	add.s32 	%r90, %r90, 8;
	setp.ne.s32 	%p44, %r90, %r96;
	@%p44 bra 	$L__BB0_5;
$L__BB0_6:
	setp.eq.s32 	%p45, %r4, 0;
	@%p45 bra 	$L__BB0_14;
	and.b32  	%r13, %r27, 3;
	setp.lt.u32 	%p46, %r4, 4;
	@%p46 bra 	$L__BB0_9;
	mul.wide.u32 	%rd14, %r96, 4;
	add.s64 	%rd15, %rd1, %rd14;
	ld.global.u32 	%r65, [%rd15];
	setp.lt.s32 	%p47, %r65, %r102;
	setp.eq.s32 	%p48, %r65, %r102;
	setp.lt.s32 	%p49, %r96, %r1;
	and.pred  	%p50, %p49, %p48;
	or.pred  	%p51, %p47, %p50;
	selp.u32 	%r66, 1, 0, %p51;
	add.s32 	%r67, %r101, %r66;
	add.s32 	%r68, %r96, 1;
	ld.global.u32 	%r69, [%rd15+4];
	setp.lt.s32 	%p52, %r69, %r102;
	setp.eq.s32 	%p53, %r69, %r102;
	setp.lt.s32 	%p54, %r68, %r1;
	and.pred  	%p55, %p54, %p53;
	or.pred  	%p56, %p52, %p55;
	selp.u32 	%r70, 1, 0, %p56;
	add.s32 	%r71, %r67, %r70;
	add.s32 	%r72, %r96, 2;
	ld.global.u32 	%r73, [%rd15+8];
	setp.lt.s32 	%p57, %r73, %r102;
	setp.eq.s32 	%p58, %r73, %r102;
	setp.lt.s32 	%p59, %r72, %r1;
	and.pred  	%p60, %p59, %p58;
	or.pred  	%p61, %p57, %p60;
	selp.u32 	%r74, 1, 0, %p61;
	add.s32 	%r75, %r71, %r74;
	add.s32 	%r76, %r96, 3;
	ld.global.u32 	%r77, [%rd15+12];
	setp.lt.s32 	%p62, %r77, %r102;
	setp.eq.s32 	%p63, %r77, %r102;
	setp.lt.s32 	%p64, %r76, %r1;
	and.pred  	%p65, %p64, %p63;
	or.pred  	%p66, %p62, %p65;
	selp.u32 	%r78, 1, 0, %p66;
	add.s32 	%r101, %r75, %r78;
	add.s32 	%r96, %r96, 4;
$L__BB0_9:
	setp.eq.s32 	%p67, %r13, 0;
	@%p67 bra 	$L__BB0_14;
	setp.eq.s32 	%p68, %r13, 1;
	@%p68 bra 	$L__BB0_12;
	mul.wide.u32 	%rd16, %r96, 4;
	add.s64 	%rd17, %rd1, %rd16;
	ld.global.u32 	%r80, [%rd17];
	setp.lt.s32 	%p69, %r80, %r102;
	setp.eq.s32 	%p70, %r80, %r102;
	setp.lt.s32 	%p71, %r96, %r1;
	and.pred  	%p72, %p71, %p70;
	or.pred  	%p73, %p69, %p72;
	selp.u32 	%r81, 1, 0, %p73;
	add.s32 	%r82, %r101, %r81;
	add.s32 	%r83, %r96, 1;
	ld.global.u32 	%r84, [%rd17+4];
	setp.lt.s32 	%p74, %r84, %r102;
	setp.eq.s32 	%p75, %r84, %r102;
	setp.lt.s32 	%p76, %r83, %r1;
	and.pred  	%p77, %p76, %p75;
	or.pred  	%p78, %p74, %p77;
	selp.u32 	%r85, 1, 0, %p78;
	add.s32 	%r101, %r82, %r85;
	add.s32 	%r96, %r96, 2;
$L__BB0_12:
	and.b32  	%r86, %r27, 1;
	setp.eq.b32 	%p79, %r86, 1;
	not.pred 	%p80, %p79;
	@%p80 bra 	$L__BB0_14;
	mul.wide.u32 	%rd18, %r96, 4;
	add.s64 	%rd19, %rd1, %rd18;
	ld.global.u32 	%r87, [%rd19];
	setp.lt.s32 	%p81, %r87, %r102;
	setp.eq.s32 	%p82, %r87, %r102;
	setp.lt.s32 	%p83, %r96, %r1;
	and.pred  	%p84, %p83, %p82;
	or.pred  	%p85, %p81, %p84;
	selp.u32 	%r89, 1, 0, %p85;
	add.s32 	%r101, %r101, %r89;
$L__BB0_14:
	cvt.u64.u32 	%rd24, %r101;
$L__BB0_15:
	cvta.to.global.u64 	%rd20, %rd7;
	shl.b64 	%rd21, %rd24, 2;
	add.s64 	%rd22, %rd20, %rd21;
	st.global.u32 	[%rd22], %r102;
$L__BB0_16:
	ret;

}


// ===== COMPILED SASS (sm_100) =====

	.target	sm_100

	.elftype	@"ET_EXEC"


//--------------------- .note.nv.tkinfo           --------------------------
	.section	.note.nv.tkinfo,"",@"SHT_NOTE"
	.sectionflags	@"SHF_NOTE_NV_TKINFO"
	.tkinfo
        /*0018*/ 	.word	0x00000002
        /*0030*/ 	.string	""
        /*0030*/ 	.string	"ptxas"
        /*0030*/ 	.string	"Cuda compilation tools, release 13.0, V13.0.88"
        /*0030*/ 	.string	"Build cuda_13.0.r13.0/compiler.36424714_0"
        /*0030*/ 	.string	"-arch sm_100 -m 64 "



//--------------------- .note.nv.cuinfo           --------------------------
	.section	.note.nv.cuinfo,"",@"SHT_NOTE"
	.sectionflags	@"SHF_NOTE_NV_CUINFO"
        /*0018*/ 	.short	0x0002
        /*001a*/ 	.short	0x0064
        /*001c*/ 	.short	0x0082
	.zero		2


//--------------------- .nv.info                  --------------------------
	.section	.nv.info,"",@"SHT_CUDA_INFO"
	.align	4


	//----- nvinfo : EIATTR_REGCOUNT
	.align		4
        /*0000*/ 	.byte	0x04, 0x2f
        /*0002*/ 	.short	(.L_1 - .L_0)
	.align		4
.L_0:
        /*0004*/ 	.word	index@(_Z4sortPiS_i)
        /*0008*/ 	.word	0x0000001c


	//----- nvinfo : EIATTR_FRAME_SIZE
	.align		4
.L_1:
        /*000c*/ 	.byte	0x04, 0x11
        /*000e*/ 	.short	(.L_3 - .L_2)
	.align		4
.L_2:
        /*0010*/ 	.word	index@(_Z4sortPiS_i)
        /*0014*/ 	.word	0x00000000


	//----- nvinfo : EIATTR_MIN_STACK_SIZE
	.align		4
.L_3:
        /*0018*/ 	.byte	0x04, 0x12
        /*001a*/ 	.short	(.L_5 - .L_4)
	.align		4
.L_4:
        /*001c*/ 	.word	index@(_Z4sortPiS_i)
        /*0020*/ 	.word	0x00000000
.L_5:


//--------------------- .nv.compat                --------------------------
	.section	.nv.compat,"",@"SHT_CUDA_COMPAT_INFO"
	.align	4
        /*0000*/ 	.byte	0x02, 0x09, 0x00, 0x00, 0x02, 0x02, 0x01, 0x00, 0x02, 0x05, 0x05, 0x00, 0x03, 0x07, 0x01, 0x01
        /*0010*/ 	.byte	0x02, 0x03, 0x00, 0x00, 0x02, 0x06, 0x01, 0x00, 0x04, 0x0b, 0x08, 0x00, 0x09, 0x00, 0x00, 0x00
        /*0020*/ 	.byte	0x00, 0x00, 0x00, 0x00


//--------------------- .nv.info._Z4sortPiS_i     --------------------------
	.section	.nv.info._Z4sortPiS_i,"",@"SHT_CUDA_INFO"
	.sectionflags	@""
	.align	4


	//----- nvinfo : EIATTR_CUDA_API_VERSION
	.align		4
        /*0000*/ 	.byte	0x04, 0x37
        /*0002*/ 	.short	(.L_7 - .L_6)
.L_6:
        /*0004*/ 	.word	0x00000082


	//----- nvinfo : EIATTR_KPARAM_INFO
	.align		4
.L_7:
        /*0008*/ 	.byte	0x04, 0x17
        /*000a*/ 	.short	(.L_9 - .L_8)
.L_8:
        /*000c*/ 	.word	0x00000000
        /*0010*/ 	.short	0x0002
        /*0012*/ 	.short	0x0010
        /*0014*/ 	.byte	0x00, 0xf0, 0x11, 0x00


	//----- nvinfo : EIATTR_KPARAM_INFO
	.align		4
.L_9:
        /*0018*/ 	.byte	0x04, 0x17
        /*001a*/ 	.short	(.L_11 - .L_10)
.L_10:
        /*001c*/ 	.word	0x00000000
        /*0020*/ 	.short	0x0001
        /*0022*/ 	.short	0x0008
        /*0024*/ 	.byte	0x00, 0xf5, 0x21, 0x00


	//----- nvinfo : EIATTR_KPARAM_INFO
	.align		4
.L_11:
        /*0028*/ 	.byte	0x04, 0x17
        /*002a*/ 	.short	(.L_13 - .L_12)
.L_12:
        /*002c*/ 	.word	0x00000000
        /*0030*/ 	.short	0x0000
        /*0032*/ 	.short	0x0000
        /*0034*/ 	.byte	0x00, 0xf5, 0x21, 0x00


	//----- nvinfo : EIATTR_SPARSE_MMA_MASK
	.align		4
.L_13:
        /*0038*/ 	.byte	0x03, 0x50
        /*003a*/ 	.short	0x0000


	//----- nvinfo : EIATTR_MAXREG_COUNT
	.align		4
        /*003c*/ 	.byte	0x03, 0x1b
        /*003e*/ 	.short	0x00ff


	//----- nvinfo : EIATTR_MERCURY_ISA_VERSION
	.align		4
        /*0040*/ 	.byte	0x03, 0x5f
        /*0042*/ 	.short	0x0101


	//----- nvinfo : EIATTR_VRC_CTA_INIT_COUNT
	.align		4
        /*0044*/ 	.byte	0x02, 0x4a
	.zero		1
	.zero		1


	//----- nvinfo : EIATTR_EXIT_INSTR_OFFSETS
	.align		4
        /*0048*/ 	.byte	0x04, 0x1c
        /*004a*/ 	.short	(.L_15 - .L_14)


	//   ....[0]....
.L_14:
        /*004c*/ 	.word	0x00000070


	//   ....[1]....
        /*0050*/ 	.word	0x00000a60


	//----- nvinfo : EIATTR_CBANK_PARAM_SIZE
	.align		4
.L_15:
        /*0054*/ 	.byte	0x03, 0x19
        /*0056*/ 	.short	0x0014


	//----- nvinfo : EIATTR_PARAM_CBANK
	.align		4
        /*0058*/ 	.byte	0x04, 0x0a
        /*005a*/ 	.short	(.L_17 - .L_16)
	.align		4
.L_16:
        /*005c*/ 	.word	index@(.nv.constant0._Z4sortPiS_i)
        /*0060*/ 	.short	0x0380
        /*0062*/ 	.short	0x0014


	//----- nvinfo : EIATTR_SW_WAR
	.align		4
.L_17:
        /*0064*/ 	.byte	0x04, 0x36
        /*0066*/ 	.short	(.L_19 - .L_18)
.L_18:
        /*0068*/ 	.word	0x00000008
.L_19:


//--------------------- .nv.callgraph             --------------------------
	.section	.nv.callgraph,"",@"SHT_CUDA_CALLGRAPH"
	.align	4
	.sectionentsize	8
	.align		4
        /*0000*/ 	.word	0x00000000
	.align		4
        /*0004*/ 	.word	0xffffffff
	.align		4
        /*0008*/ 	.word	0x00000000
	.align		4
        /*000c*/ 	.word	0xfffffffe
	.align		4
        /*0010*/ 	.word	0x00000000
	.align		4
        /*0014*/ 	.word	0xfffffffd
	.align		4
        /*0018*/ 	.word	0x00000000
	.align		4
        /*001c*/ 	.word	0xfffffffc


//--------------------- .text._Z4sortPiS_i        --------------------------
	.section	.text._Z4sortPiS_i,"ax",@progbits
	.align	128
        .global         _Z4sortPiS_i
        .type           _Z4sortPiS_i,@function
        .size           _Z4sortPiS_i,(.L_x_7 - _Z4sortPiS_i)
        .other          _Z4sortPiS_i,@"STO_CUDA_ENTRY STV_DEFAULT"
_Z4sortPiS_i:
.text._Z4sortPiS_i:
[----:B------:R-:W-:Y:S01]  /*0000*/  LDC R1, c[0x0][0x37c] ;  /* 0x0000df00ff017b82 */ /* 0x000fe20000000800 */
[----:B------:R-:W0:Y:S07]  /*0010*/  S2R R0, SR_TID.X ;  /* 0x0000000000007919 */ /* 0x000e2e0000002100 */
[----:B------:R-:W0:Y:S08]  /*0020*/  S2UR UR4, SR_CTAID.X ;  /* 0x00000000000479c3 */ /* 0x000e300000002500 */
[----:B------:R-:W0:Y:S08]  /*0030*/  LDC R7, c[0x0][0x360] ;  /* 0x0000d800ff077b82 */ /* 0x000e300000000800 */
[----:B------:R-:W1:Y:S01]  /*0040*/  LDC R6, c[0x0][0x390] ;  /* 0x0000e400ff067b82 */ /* 0x000e620000000800 */
[----:B0-----:R-:W-:-:S05]  /*0050*/  IMAD R7, R7, UR4, R0 ;  /* 0x0000000407077c24 */ /* 0x001fca000f8e0200 */
[----:B-1----:R-:W-:-:S13]  /*0060*/  ISETP.GE.AND P0, PT, R7, R6, PT ;  /* 0x000000060700720c */ /* 0x002fda0003f06270 */
[----:B------:R-:W-:Y:S05]  /*0070*/  @P0 EXIT ;  /* 0x000000000000094d */ /* 0x000fea0003800000 */
[----:B------:R-:W-:Y:S01]  /*0080*/  ISETP.GT.AND P0, PT, R6, RZ, PT ;  /* 0x000000ff0600720c */ /* 0x000fe20003f04270 */
[----:B------:R-:W0:-:S12]  /*0090*/  LDCU.64 UR6, c[0x0][0x358] ;  /* 0x00006b00ff0677ac */ /* 0x000e180008000a00 */
[----:B------:R-:W-:Y:S05]  /*00a0*/  @P0 BRA `(.L_x_0) ;  /* 0x0000000000140947 */ /* 0x000fea0003800000 */
[----:B------:R-:W1:Y:S02]  /*00b0*/  LDC.64 R2, c[0x0][0x380] ;  /* 0x0000e000ff027b82 */ /* 0x000e640000000a00 */
[----:B-1----:R-:W-:-:S05]  /*00c0*/  IMAD.WIDE R2, R7, 0x4, R2 ;  /* 0x0000000407027825 */ /* 0x002fca00078e0202 */
[----:B0-----:R0:W5:Y:S01]  /*00d0*/  LDG.E R0, desc[UR6][R2.64] ;  /* 0x0000000602007981 */ /* 0x001162000c1e1900 */
[----:B------:R-:W-:Y:S01]  /*00e0*/  CS2R R10, SRZ ;  /* 0x00000000000a7805 */ /* 0x000fe2000001ff00 */
[----:B------:R-:W-:Y:S06]  /*00f0*/  BRA `(.L_x_1) ;  /* 0x0000000800487947 */ /* 0x000fec0003800000 */
.L_x_0:
[----:B------:R-:W1:Y:S01]  /*0100*/  LDC.64 R2, c[0x0][0x380] ;  /* 0x0000e000ff027b82 */ /* 0x000e620000000a00 */
[C---:B------:R-:W-:Y:S02]  /*0110*/  ISETP.GE.U32.AND P0, PT, R6.reuse, 0x8, PT ;  /* 0x000000080600780c */ /* 0x040fe40003f06070 */
[----:B------:R-:W-:Y:S01]  /*0120*/  LOP3.LUT R9, R6, 0x7, RZ, 0xc0, !PT ;  /* 0x0000000706097812 */ /* 0x000fe200078ec0ff */
[----:B------:R-:W-:Y:S02]  /*0130*/  IMAD.MOV.U32 R8, RZ, RZ, RZ ;  /* 0x000000ffff087224 */ /* 0x000fe400078e00ff */
[----:B------:R-:W-:Y:S01]  /*0140*/  IMAD.MOV.U32 R10, RZ, RZ, RZ ;  /* 0x000000ffff0a7224 */ /* 0x000fe200078e00ff */
[----:B------:R-:W-:Y:S01]  /*0150*/  ISETP.NE.AND P2, PT, R9, RZ, PT ;  /* 0x000000ff0900720c */ /* 0x000fe20003f45270 */
[----:B-1----:R-:W-:-:S05]  /*0160*/  IMAD.WIDE R4, R7, 0x4, R2 ;  /* 0x0000000407047825 */ /* 0x002fca00078e0202 */
[----:B0-----:R0:W5:Y:S01]  /*0170*/  LDG.E R0, desc[UR6][R4.64] ;  /* 0x0000000604007981 */ /* 0x001162000c1e1900 */
[----:B------:R-:W-:Y:S06]  /*0180*/  @!P0 BRA `(.L_x_2) ;  /* 0x0000000400108947 */ /* 0x000fec0003800000 */
[----:B------:R-:W1:Y:S01]  /*0190*/  LDCU.64 UR4, c[0x0][0x380] ;  /* 0x00007000ff0477ac */ /* 0x000e620008000a00 */
[----:B------:R-:W-:Y:S01]  /*01a0*/  LOP3.LUT R8, R6, 0x7ffffff8, RZ, 0xc0, !PT ;  /* 0x7ffffff806087812 */ /* 0x000fe200078ec0ff */
[----:B------:R-:W-:Y:S01]  /*01b0*/  IMAD.MOV.U32 R10, RZ, RZ, RZ ;  /* 0x000000ffff0a7224 */ /* 0x000fe200078e00ff */
[----:B-1----:R-:W-:-:S04]  /*01c0*/  UIADD3 UR4, UP0, UPT, UR4, 0x10, URZ ;  /* 0x0000001004047890 */ /* 0x002fc8000ff1e0ff */
[----:B------:R-:W-:Y:S02]  /*01d0*/  UIADD3.X UR5, UPT, UPT, URZ, UR5, URZ, UP0, !UPT ;  /* 0x00000005ff057290 */ /* 0x000fe400087fe4ff */
[----:B0-----:R-:W-:Y:S01]  /*01e0*/  IMAD.U32 R4, RZ, RZ, UR4 ;  /* 0x00000004ff047e24 */ /* 0x001fe2000f8e00ff */
[----:B------:R-:W-:-:S03]  /*01f0*/  UMOV UR4, URZ ;  /* 0x000000ff00047c82 */ /* 0x000fc60008000000 */
[----:B------:R-:W-:-:S07]  /*0200*/  IMAD.U32 R5, RZ, RZ, UR5 ;  /* 0x00000005ff057e24 */ /* 0x000fce000f8e00ff */
.L_x_3:
[----:B------:R-:W2:Y:S04]  /*0210*/  LDG.E R11, desc[UR6][R4.64+-0x10] ;  /* 0xfffff006040b7981 */ /* 0x000ea8000c1e1900 */
[----:B------:R-:W3:Y:S04]  /*0220*/  LDG.E R13, desc[UR6][R4.64+-0xc] ;  /* 0xfffff406040d7981 */ /* 0x000ee8000c1e1900 */
[----:B------:R-:W4:Y:S04]  /*0230*/  LDG.E R15, desc[UR6][R4.64+-0x8] ;  /* 0xfffff806040f7981 */ /* 0x000f28000c1e1900 */
[----:B------:R-:W4:Y:S04]  /*0240*/  LDG.E R17, desc[UR6][R4.64+-0x4] ;  /* 0xfffffc0604117981 */ /* 0x000f28000c1e1900 */
[----:B------:R-:W4:Y:S04]  /*0250*/  LDG.E R19, desc[UR6][R4.64] ;  /* 0x0000000604137981 */ /* 0x000f28000c1e1900 */
[----:B------:R-:W4:Y:S04]  /*0260*/  LDG.E R21, desc[UR6][R4.64+0x4] ;  /* 0x0000040604157981 */ /* 0x000f28000c1e1900 */
[----:B------:R-:W4:Y:S04]  /*0270*/  LDG.E R23, desc[UR6][R4.64+0x8] ;  /* 0x0000080604177981 */ /* 0x000f28000c1e1900 */
[----:B------:R-:W4:Y:S01]  /*0280*/  LDG.E R25, desc[UR6][R4.64+0xc] ;  /* 0x00000c0604197981 */ /* 0x000f22000c1e1900 */
[----:B------:R-:W-:Y:S01]  /*0290*/  UIADD3 UR5, UPT, UPT, UR4, 0x1, URZ ;  /* 0x0000000104057890 */ /* 0x000fe2000fffe0ff */
[----:B--2--5:R-:W-:-:S04]  /*02a0*/  ISETP.NE.AND P1, PT, R11, R0, PT ;  /* 0x000000000b00720c */ /* 0x024fc80003f25270 */
[----:B------:R-:W-:Y:S02]  /*02b0*/  ISETP.GT.AND P1, PT, R7, UR4, !P1 ;  /* 0x0000000407007c0c */ /* 0x000fe4000cf24270 */
[-C--:B---3--:R-:W-:Y:S02]  /*02c0*/  ISETP.NE.AND P0, PT, R13, R0.reuse, PT ;  /* 0x000000000d00720c */ /* 0x088fe40003f05270 */
[-C--:B------:R-:W-:Y:S01]  /*02d0*/  ISETP.LT.OR P1, PT, R11, R0.reuse, P1 ;  /* 0x000000000b00720c */ /* 0x080fe20000f21670 */
[----:B------:R-:W-:Y:S01]  /*02e0*/  VIADD R11, R10, 0x1 ;  /* 0x000000010a0b7836 */ /* 0x000fe20000000000 */
[----:B------:R-:W-:Y:S01]  /*02f0*/  ISETP.GT.AND P0, PT, R7, UR5, !P0 ;  /* 0x0000000507007c0c */ /* 0x000fe2000c704270 */
[----:B------:R-:W-:Y:S01]  /*0300*/  UIADD3 UR5, UPT, UPT, UR4, 0x2, URZ ;  /* 0x0000000204057890 */ /* 0x000fe2000fffe0ff */
[-C--:B----4-:R-:W-:Y:S02]  /*0310*/  ISETP.NE.AND P3, PT, R15, R0.reuse, PT ;  /* 0x000000000f00720c */ /* 0x090fe40003f65270 */
[----:B------:R-:W-:-:S07]  /*0320*/  ISETP.LT.OR P0, PT, R13, R0, P0 ;  /* 0x000000000d00720c */ /* 0x000fce0000701670 */
[----:B------:R-:W-:Y:S01]  /*0330*/  @!P1 IMAD.MOV R11, RZ, RZ, R10 ;  /* 0x000000ffff0b9224 */ /* 0x000fe200078e020a */
[----:B------:R-:W-:Y:S01]  /*0340*/  ISETP.GT.AND P1, PT, R7, UR5, !P3 ;  /* 0x0000000507007c0c */ /* 0x000fe2000df24270 */
[----:B------:R-:W-:Y:S01]  /*0350*/  UIADD3 UR5, UPT, UPT, UR4, 0x3, URZ ;  /* 0x0000000304057890 */ /* 0x000fe2000fffe0ff */
[-C--:B------:R-:W-:Y:S01]  /*0360*/  ISETP.NE.AND P3, PT, R17, R0.reuse, PT ;  /* 0x000000001100720c */ /* 0x080fe20003f65270 */
[----:B------:R-:W-:Y:S01]  /*0370*/  VIADD R10, R11, 0x1 ;  /* 0x000000010b0a7836 */ /* 0x000fe20000000000 */
[----:B------:R-:W-:Y:S01]  /*0380*/  ISETP.LT.OR P1, PT, R15, R0, P1 ;  /* 0x000000000f00720c */ /* 0x000fe20000f21670 */
[----:B------:R-:W-:Y:S02]  /*0390*/  @!P0 IMAD.MOV R10, RZ, RZ, R11 ;  /* 0x000000ffff0a8224 */ /* 0x000fe400078e020b */
[----:B------:R-:W-:Y:S01]  /*03a0*/  ISETP.GT.AND P3, PT, R7, UR5, !P3 ;  /* 0x0000000507007c0c */ /* 0x000fe2000df64270 */
[----:B------:R-:W-:Y:S01]  /*03b0*/  UIADD3 UR5, UPT, UPT, UR4, 0x4, URZ ;  /* 0x0000000404057890 */ /* 0x000fe2000fffe0ff */
[----:B------:R-:W-:-:S02]  /*03c0*/  VIADD R11, R10, 0x1 ;  /* 0x000000010a0b7836 */ /* 0x000fc40000000000 */
[-C--:B------:R-:W-:Y:S02]  /*03d0*/  ISETP.LT.OR P0, PT, R17, R0.reuse, P3 ;  /* 0x000000001100720c */ /* 0x080fe40001f01670 */
[----:B------:R-:W-:-:S04]  /*03e0*/  ISETP.NE.AND P3, PT, R19, R0, PT ;  /* 0x000000001300720c */ /* 0x000fc80003f65270 */
[----:B------:R-:W-:Y:S01]  /*03f0*/  @!P1 IMAD.MOV R11, RZ, RZ, R10 ;  /* 0x000000ffff0b9224 */ /* 0x000fe200078e020a */
[----:B------:R-:W-:Y:S01]  /*0400*/  ISETP.GT.AND P1, PT, R7, UR5, !P3 ;  /* 0x0000000507007c0c */ /* 0x000fe2000df24270 */
[----:B------:R-:W-:Y:S01]  /*0410*/  UIADD3 UR5, UPT, UPT, UR4, 0x5, URZ ;  /* 0x0000000504057890 */ /* 0x000fe2000fffe0ff */
[-C--:B------:R-:W-:Y:S01]  /*0420*/  ISETP.NE.AND P3, PT, R21, R0.reuse, PT ;  /* 0x000000001500720c */ /* 0x080fe20003f65270 */
[----:B------:R-:W-:Y:S01]  /*0430*/  VIADD R10, R11, 0x1 ;  /* 0x000000010b0a7836 */ /* 0x000fe20000000000 */
[-C--:B------:R-:W-:Y:S02]  /*0440*/  ISETP.LT.OR P1, PT, R19, R0.reuse, P1 ;  /* 0x000000001300720c */ /* 0x080fe40000f21670 */
[----:B------:R-:W-:Y:S01]  /*0450*/  @!P0 IMAD.MOV R10, RZ, RZ, R11 ;  /* 0x000000ffff0a8224 */ /* 0x000fe200078e020b */
[----:B------:R-:W-:Y:S01]  /*0460*/  ISETP.GT.AND P3, PT, R7, UR5, !P3 ;  /* 0x0000000507007c0c */ /* 0x000fe2000df64270 */
[----:B------:R-:W-:Y:S02]  /*0470*/  UIADD3 UR5, UPT, UPT, UR4, 0x6, URZ ;  /* 0x0000000604057890 */ /* 0x000fe4000fffe0ff */
[----:B------:R-:W-:Y:S01]  /*0480*/  VIADD R11, R10, 0x1 ;  /* 0x000000010a0b7836 */ /* 0x000fe20000000000 */
[----:B------:R-:W-:-:S02]  /*0490*/  ISETP.LT.OR P0, PT, R21, R0, P3 ;  /* 0x000000001500720c */ /* 0x000fc40001f01670 */
[----:B------:R-:W-:-:S04]  /*04a0*/  ISETP.NE.AND P3, PT, R23, R0, PT ;  /* 0x000000001700720c */ /* 0x000fc80003f65270 */
[----:B------:R-:W-:Y:S01]  /*04b0*/  @!P1 IMAD.MOV R11, RZ, RZ, R10 ;  /* 0x000000ffff0b9224 */ /* 0x000fe200078e020a */
[----:B------:R-:W-:Y:S01]  /*04c0*/  ISETP.GT.AND P1, PT, R7, UR5, !P3 ;  /* 0x0000000507007c0c */ /* 0x000fe2000df24270 */
[----:B------:R-:W-:Y:S01]  /*04d0*/  UIADD3 UR5, UPT, UPT, UR4, 0x7, URZ ;  /* 0x0000000704057890 */ /* 0x000fe2000fffe0ff */
[-C--:B------:R-:W-:Y:S01]  /*04e0*/  ISETP.NE.AND P3, PT, R25, R0.reuse, PT ;  /* 0x000000001900720c */ /* 0x080fe20003f65270 */
[----:B------:R-:W-:Y:S01]  /*04f0*/  UIADD3 UR4, UPT, UPT, UR4, 0x8, URZ ;  /* 0x0000000804047890 */ /* 0x000fe2000fffe0ff */
[----:B------:R-:W-:Y:S01]  /*0500*/  ISETP.LT.OR P1, PT, R23, R0, P1 ;  /* 0x000000001700720c */ /* 0x000fe20000f21670 */
[----:B------:R-:W-:Y:S02]  /*0510*/  VIADD R10, R11, 0x1 ;  /* 0x000000010b0a7836 */ /* 0x000fe40000000000 */
[----:B------:R-:W-:Y:S01]  /*0520*/  ISETP.GT.AND P3, PT, R7, UR5, !P3 ;  /* 0x0000000507007c0c */ /* 0x000fe2000df64270 */
[----:B------:R-:W-:Y:S01]  /*0530*/  @!P0 IMAD.MOV R10, RZ, RZ, R11 ;  /* 0x000000ffff0a8224 */ /* 0x000fe200078e020b */
[----:B------:R-:W-:-:S02]  /*0540*/  ISETP.NE.AND P0, PT, R8, UR4, PT ;  /* 0x0000000408007c0c */ /* 0x000fc4000bf05270 */
[----:B------:R-:W-:Y:S01]  /*0550*/  ISETP.LT.OR P3, PT, R25, R0, P3 ;  /* 0x000000001900720c */ /* 0x000fe20001f61670 */
[----:B------:R-:W-:-:S05]  /*0560*/  VIADD R11, R10, 0x1 ;  /* 0x000000010a0b7836 */ /* 0x000fca0000000000 */
[----:B------:R-:W-:Y:S01]  /*0570*/  @!P1 IMAD.MOV R11, RZ, RZ, R10 ;  /* 0x000000ffff0b9224 */ /* 0x000fe200078e020a */
[----:B------:R-:W-:-:S03]  /*0580*/  IADD3 R4, P1, PT, R4, 0x20, RZ ;  /* 0x0000002004047810 */ /* 0x000fc60007f3e0ff */
[----:B------:R-:W-:Y:S02]  /*0590*/  VIADD R10, R11, 0x1 ;  /* 0x000000010b0a7836 */ /* 0x000fe40000000000 */
[----:B------:R-:W-:Y:S02]  /*05a0*/  IMAD.X R5, RZ, RZ, R5, P1 ;  /* 0x000000ffff057224 */ /* 0x000fe400008e0605 */
[----:B------:R-:W-:Y:S01]  /*05b0*/  @!P3 IMAD.MOV R10, RZ, RZ, R11 ;  /* 0x000000ffff0ab224 */ /* 0x000fe200078e020b */
[----:B------:R-:W-:Y:S06]  /*05c0*/  @P0 BRA `(.L_x_3) ;  /* 0xfffffffc00100947 */ /* 0x000fec000383ffff */
.L_x_2:
[----:B------:R-:W-:Y:S05]  /*05d0*/  @!P2 BRA `(.L_x_4) ;  /* 0x00000004000ca947 */ /* 0x000fea0003800000 */
[----:B------:R-:W-:Y:S02]  /*05e0*/  ISETP.GE.U32.AND P0, PT, R9, 0x4, PT ;  /* 0x000000040900780c */ /* 0x000fe40003f06070 */
[----:B------:R-:W-:-:S04]  /*05f0*/  LOP3.LUT R14, R6, 0x3, RZ, 0xc0, !PT ;  /* 0x00000003060e7812 */ /* 0x000fc800078ec0ff */
[----:B------:R-:W-:-:S07]  /*0600*/  ISETP.NE.AND P2, PT, R14, RZ, PT ;  /* 0x000000ff0e00720c */ /* 0x000fce0003f45270 */
[----:B------:R-:W-:Y:S06]  /*0610*/  @!P0 BRA `(.L_x_5) ;  /* 0x0000000000748947 */ /* 0x000fec0003800000 */
[----:B0-----:R-:W-:-:S05]  /*0620*/  IMAD.WIDE.U32 R4, R8, 0x4, R2 ;  /* 0x0000000408047825 */ /* 0x001fca00078e0002 */
[----:B------:R-:W2:Y:S04]  /*0630*/  LDG.E R9, desc[UR6][R4.64] ;  /* 0x0000000604097981 */ /* 0x000ea8000c1e1900 */
[----:B------:R-:W3:Y:S04]  /*0640*/  LDG.E R11, desc[UR6][R4.64+0x4] ;  /* 0x00000406040b7981 */ /* 0x000ee8000c1e1900 */
[----:B------:R-:W4:Y:S04]  /*0650*/  LDG.E R13, desc[UR6][R4.64+0x8] ;  /* 0x00000806040d7981 */ /* 0x000f28000c1e1900 */
[----:B------:R0:W4:Y:S01]  /*0660*/  LDG.E R15, desc[UR6][R4.64+0xc] ;  /* 0x00000c06040f7981 */ /* 0x000122000c1e1900 */
[----:B------:R-:W-:-:S02]  /*0670*/  VIADD R12, R8, 0x1 ;  /* 0x00000001080c7836 */ /* 0x000fc40000000000 */
[----:B0-----:R-:W-:Y:S01]  /*0680*/  VIADD R4, R8, 0x3 ;  /* 0x0000000308047836 */ /* 0x001fe20000000000 */
[----:B--2--5:R-:W-:-:S04]  /*0690*/  ISETP.NE.AND P1, PT, R9, R0, PT ;  /* 0x000000000900720c */ /* 0x024fc80003f25270 */
[-C--:B------:R-:W-:Y:S02]  /*06a0*/  ISETP.LT.AND P1, PT, R8, R7.reuse, !P1 ;  /* 0x000000070800720c */ /* 0x080fe40004f21270 */
[-C--:B---3--:R-:W-:Y:S02]  /*06b0*/  ISETP.NE.AND P0, PT, R11, R0.reuse, PT ;  /* 0x000000000b00720c */ /* 0x088fe40003f05270 */
[-C--:B------:R-:W-:Y:S01]  /*06c0*/  ISETP.LT.OR P1, PT, R9, R0.reuse, P1 ;  /* 0x000000000900720c */ /* 0x080fe20000f21670 */
[----:B------:R-:W-:Y:S01]  /*06d0*/  VIADD R9, R10, 0x1 ;  /* 0x000000010a097836 */ /* 0x000fe20000000000 */
[----:B------:R-:W-:Y:S01]  /*06e0*/  ISETP.LT.AND P0, PT, R12, R7, !P0 ;  /* 0x000000070c00720c */ /* 0x000fe20004701270 */
[C---:B------:R-:W-:Y:S01]  /*06f0*/  VIADD R12, R8.reuse, 0x2 ;  /* 0x00000002080c7836 */ /* 0x040fe20000000000 */
[-C--:B----4-:R-:W-:Y:S01]  /*0700*/  ISETP.NE.AND P3, PT, R13, R0.reuse, PT ;  /* 0x000000000d00720c */ /* 0x090fe20003f65270 */
[----:B------:R-:W-:Y:S01]  /*0710*/  VIADD R8, R8, 0x4 ;  /* 0x0000000408087836 */ /* 0x000fe20000000000 */
[----:B------:R-:W-:-:S02]  /*0720*/  ISETP.LT.OR P0, PT, R11, R0, P0 ;  /* 0x000000000b00720c */ /* 0x000fc40000701670 */
[----:B------:R-:W-:-:S05]  /*0730*/  ISETP.LT.AND P3, PT, R12, R7, !P3 ;  /* 0x000000070c00720c */ /* 0x000fca0005f61270 */
[----:B------:R-:W-:Y:S01]  /*0740*/  @!P1 IMAD.MOV R9, RZ, RZ, R10 ;  /* 0x000000ffff099224 */ /* 0x000fe200078e020a */
[-C--:B------:R-:W-:Y:S02]  /*0750*/  ISETP.LT.OR P1, PT, R13, R0.reuse, P3 ;  /* 0x000000000d00720c */ /* 0x080fe40001f21670 */
[----:B------:R-:W-:Y:S01]  /*0760*/  ISETP.NE.AND P3, PT, R15, R0, PT ;  /* 0x000000000f00720c */ /* 0x000fe20003f65270 */
[----:B------:R-:W-:Y:S02]  /*0770*/  VIADD R5, R9, 0x1 ;  /* 0x0000000109057836 */ /* 0x000fe40000000000 */
[----:B------:R-:W-:Y:S01]  /*0780*/  @!P0 IMAD.MOV R5, RZ, RZ, R9 ;  /* 0x000000ffff058224 */ /* 0x000fe200078e0209 */
[----:B------:R-:W-:-:S03]  /*0790*/  ISETP.LT.AND P3, PT, R4, R7, !P3 ;  /* 0x000000070400720c */ /* 0x000fc60005f61270 */
[----:B------:R-:W-:Y:S01]  /*07a0*/  VIADD R4, R5, 0x1 ;  /* 0x0000000105047836 */ /* 0x000fe20000000000 */
[----:B------:R-:W-:-:S03]  /*07b0*/  ISETP.LT.OR P3, PT, R15, R0, P3 ;  /* 0x000000000f00720c */ /* 0x000fc60001f61670 */
[----:B------:R-:W-:-:S04]  /*07c0*/  @!P1 IMAD.MOV R4, RZ, RZ, R5 ;  /* 0x000000ffff049224 */ /* 0x000fc800078e0205 */
[----:B------:R-:W-:-:S06]  /*07d0*/  VIADD R10, R4, 0x1 ;  /* 0x00000001040a7836 */ /* 0x000fcc0000000000 */
[----:B------:R-:W-:-:S07]  /*07e0*/  @!P3 IMAD.MOV R10, RZ, RZ, R4 ;  /* 0x000000ffff0ab224 */ /* 0x000fce00078e0204 */
.L_x_5:
[----:B------:R-:W-:Y:S05]  /*07f0*/  @!P2 BRA `(.L_x_4) ;  /* 0x000000000084a947 */ /* 0x000fea0003800000 */
[----:B------:R-:W-:-:S13]  /*0800*/  ISETP.NE.AND P3, PT, R14, 0x1, PT ;  /* 0x000000010e00780c */ /* 0x000fda0003f65270 */
[----:B0-----:R-:W-:-:S05]  /*0810*/  @P3 IMAD.WIDE.U32 R4, R8, 0x4, R2 ;  /* 0x0000000408043825 */ /* 0x001fca00078e0002 */
[----:B------:R-:W2:Y:S01]  /*0820*/  @P3 LDG.E R9, desc[UR6][R4.64] ;  /* 0x0000000604093981 */ /* 0x000ea2000c1e1900 */
[----:B------:R-:W-:-:S03]  /*0830*/  LOP3.LUT R6, R6, 0x1, RZ, 0xc0, !PT ;  /* 0x0000000106067812 */ /* 0x000fc600078ec0ff */
[----:B------:R-:W3:Y:S01]  /*0840*/  @P3 LDG.E R11, desc[UR6][R4.64+0x4] ;  /* 0x00000406040b3981 */ /* 0x000ee2000c1e1900 */
[----:B------:R-:W-:Y:S01]  /*0850*/  ISETP.NE.U32.AND P2, PT, R6, 0x1, PT ;  /* 0x000000010600780c */ /* 0x000fe20003f45070 */
[----:B------:R-:W-:Y:S01]  /*0860*/  @P3 VIADD R6, R8, 0x1 ;  /* 0x0000000108063836 */ /* 0x000fe20000000000 */
[----:B--2--5:R-:W-:-:S04]  /*0870*/  @P3 ISETP.NE.AND P0, PT, R9, R0, PT ;  /* 0x000000000900320c */ /* 0x024fc80003f05270 */
[C---:B------:R-:W-:Y:S01]  /*0880*/  @P3 ISETP.LT.AND P0, PT, R8.reuse, R7, !P0 ;  /* 0x000000070800320c */ /* 0x040fe20004701270 */
[----:B------:R-:W-:-:S06]  /*0890*/  @P3 VIADD R8, R8, 0x2 ;  /* 0x0000000208083836 */ /* 0x000fcc0000000000 */
[----:B------:R-:W-:-:S06]  /*08a0*/  @!P2 IMAD.WIDE.U32 R2, R8, 0x4, R2 ;  /* 0x000000040802a825 */ /* 0x000fcc00078e0002 */
[----:B------:R0:W2:Y:S01]  /*08b0*/  @!P2 LDG.E R3, desc[UR6][R2.64] ;  /* 0x000000060203a981 */ /* 0x0000a2000c1e1900 */
[-C--:B------:R-:W-:Y:S02]  /*08c0*/  @P3 ISETP.LT.OR P0, PT, R9, R0.reuse, P0 ;  /* 0x000000000900320c */ /* 0x080fe40000701670 */
[----:B---3--:R-:W-:Y:S02]  /*08d0*/  @P3 ISETP.NE.AND P4, PT, R11, R0, PT ;  /* 0x000000000b00320c */ /* 0x008fe40003f85270 */
[----:B------:R-:W-:Y:S02]  /*08e0*/  PLOP3.LUT P1, PT, PT, PT, PT, 0x80, 0x8 ;  /* 0x000000000008781c */ /* 0x000fe40003f2f070 */
[----:B------:R-:W-:Y:S02]  /*08f0*/  @P3 PLOP3.LUT P1, PT, P0, PT, PT, 0x80, 0x8 ;  /* 0x000000000008381c */ /* 0x000fe4000072f070 */
[----:B------:R-:W-:-:S04]  /*0900*/  @P3 ISETP.LT.AND P4, PT, R6, R7, !P4 ;  /* 0x000000070600320c */ /* 0x000fc80006781270 */
[----:B------:R-:W-:Y:S02]  /*0910*/  @P3 ISETP.LT.OR P4, PT, R11, R0, P4 ;  /* 0x000000000b00320c */ /* 0x000fe40002781670 */
[----:B------:R-:W-:Y:S02]  /*0920*/  PLOP3.LUT P0, PT, PT, PT, PT, 0x80, 0x8 ;  /* 0x000000000008781c */ /* 0x000fe40003f0f070 */
[----:B------:R-:W-:Y:S01]  /*0930*/  @P3 PLOP3.LUT P0, PT, P4, PT, PT, 0x80, 0x8 ;  /* 0x000000000008381c */ /* 0x000fe2000270f070 */
[----:B------:R-:W-:Y:S02]  /*0940*/  @P3 VIADD R4, R10, 0x1 ;  /* 0x000000010a043836 */ /* 0x000fe40000000000 */
[----:B------:R-:W-:-:S04]  /*0950*/  @!P1 IMAD.MOV R4, RZ, RZ, R10 ;  /* 0x000000ffff049224 */ /* 0x000fc800078e020a */
[----:B0-----:R-:W-:-:S06]  /*0960*/  @P3 VIADD R2, R4, 0x1 ;  /* 0x0000000104023836 */ /* 0x001fcc0000000000 */
[----:B------:R-:W-:-:S04]  /*0970*/  @!P0 IMAD.MOV R2, RZ, RZ, R4 ;  /* 0x000000ffff028224 */ /* 0x000fc800078e0204 */
[----:B------:R-:W-:-:S04]  /*0980*/  @P3 IMAD.MOV.U32 R10, RZ, RZ, R2 ;  /* 0x000000ffff0a3224 */ /* 0x000fc800078e0002 */
[----:B------:R-:W-:Y:S01]  /*0990*/  @!P2 VIADD R2, R10, 0x1 ;  /* 0x000000010a02a836 */ /* 0x000fe20000000000 */
[----:B--2---:R-:W-:-:S04]  /*09a0*/  @!P2 ISETP.NE.AND P4, PT, R3, R0, PT ;  /* 0x000000000300a20c */ /* 0x004fc80003f85270 */
[----:B------:R-:W-:-:S04]  /*09b0*/  @!P2 ISETP.LT.AND P1, PT, R8, R7, !P4 ;  /* 0x000000070800a20c */ /* 0x000fc80006721270 */
[----:B------:R-:W-:Y:S02]  /*09c0*/  @!P2 ISETP.LT.OR P4, PT, R3, R0, P1 ;  /* 0x000000000300a20c */ /* 0x000fe40000f81670 */
[----:B------:R-:W-:Y:S02]  /*09d0*/  PLOP3.LUT P1, PT, PT, PT, PT, 0x80, 0x8 ;  /* 0x000000000008781c */ /* 0x000fe40003f2f070 */
[----:B------:R-:W-:-:S13]  /*09e0*/  @!P2 PLOP3.LUT P1, PT, P4, PT, PT, 0x80, 0x8 ;  /* 0x000000000008a81c */ /* 0x000fda000272f070 */
[----:B------:R-:W-:-:S04]  /*09f0*/  @!P1 IMAD.MOV R2, RZ, RZ, R10 ;  /* 0x000000ffff029224 */ /* 0x000fc800078e020a */
[----:B------:R-:W-:-:S07]  /*0a00*/  @!P2 IMAD.MOV.U32 R10, RZ, RZ, R2 ;  /* 0x000000ffff0aa224 */ /* 0x000fce00078e0002 */
.L_x_4:
[----:B------:R-:W-:-:S07]  /*0a10*/  IMAD.MOV.U32 R11, RZ, RZ, RZ ;  /* 0x000000ffff0b7224 */ /* 0x000fce00078e00ff */
.L_x_1:
[----:B------:R-:W0:Y:S02]  /*0a20*/  LDCU.64 UR4, c[0x0][0x388] ;  /* 0x00007100ff0477ac */ /* 0x000e240008000a00 */
[----:B0-----:R-:W-:-:S04]  /*0a30*/  LEA R2, P0, R10, UR4, 0x2 ;  /* 0x000000040a027c11 */ /* 0x001fc8000f8010ff */
[----:B------:R-:W-:-:S05]  /*0a40*/  LEA.HI.X R3, R10, UR5, R11, 0x2, P0 ;  /* 0x000000050a037c11 */ /* 0x000fca00080f140b */
[----:B-----5:R-:W-:Y:S01]  /*0a50*/  STG.E desc[UR6][R2.64], R0 ;  /* 0x0000000002007986 */ /* 0x020fe2000c101906 */
[----:B------:R-:W-:Y:S05]  /*0a60*/  EXIT ;  /* 0x000000000000794d */ /* 0x000fea0003800000 */
.L_x_6:
[----:B------:R-:W-:-:S00]  /*0a70*/  BRA `(.L_x_6) ;  /* 0xfffffffc00fc7947 */ /* 0x000fc0000383ffff */
[----:B------:R-:W-:-:S00]  /*0a80*/  NOP ;  /* 0x0000000000007918 */ /* 0x000fc00000000000 */
[----:B------:R-:W-:-:S00]  /*0a90*/  NOP ;  /* 0x0000000000007918 */ /* 0x000fc00000000000 */
[----:B------:R-:W-:-:S00]  /*0aa0*/  NOP ;  /* 0x0000000000007918 */ /* 0x000fc00000000000 */
[----:B------:R-:W-:-:S00]  /*0ab0*/  NOP ;  /* 0x0000000000007918 */ /* 0x000fc00000000000 */
[----:B------:R-:W-:-:S00]  /*0ac0*/  NOP ;  /* 0x0000000000007918 */ /* 0x000fc00000000000 */
[----:B------:R-:W-:-:S00]  /*0ad0*/  NOP ;  /* 0x0000000000007918 */ /* 0x000fc00000000000 */
[----:B------:R-:W-:-:S00]  /*0ae0*/  NOP ;  /* 0x0000000000007918 */ /* 0x000fc00000000000 */
[----:B------:R-:W-:-:S00]  /*0af0*/  NOP ;  /* 0x0000000000007918 */ /* 0x000fc00000000000 */
.L_x_7:


//--------------------- .nv.shared.reserved.0     --------------------------
	.section	.nv.shared.reserved.0,"aw",@nobits
	.weak		__nv_reservedSMEM_offset_0_alias
	.size		__nv_reservedSMEM_offset_0_alias, 0, 64
	.other		__nv_reservedSMEM_offset_0_alias,@"STO_CUDA_RESERVED_SHARED STV_DEFAULT"
__nv_reservedSMEM_offset_0_alias:
	.zero		0
	.zero		64


//--------------------- .nv.constant0._Z4sortPiS_i --------------------------
	.section	.nv.constant0._Z4sortPiS_i,"a",@progbits
	.sectionflags	@""
	.align	4
.nv.constant0._Z4sortPiS_i:
	.zero		916


//--------------------- SYMBOLS --------------------------

	.type		.nv.reservedSmem.offset0,@object
	.size		.nv.reservedSmem.offset0,0x4
